	.headerflags	@"EF_CUDA_TEXMODE_UNIFIED EF_CUDA_64BIT_ADDRESS EF_CUDA_SM89 EF_CUDA_VIRTUAL_SM(EF_CUDA_SM89)"
	.elftype	@"ET_EXEC"


//--------------------- .nv.info                  --------------------------
	.section	.nv.info,"",@"SHT_CUDA_INFO"
	.align	4


	//----- nvinfo : EIATTR_REGCOUNT
	.align		4
        /*0000*/ 	.byte	0x04, 0x2f
        /*0002*/ 	.short	(.L_2 - .L_1)
	.align		4
.L_1:
        /*0004*/ 	.word	index@(triton__0d1d2d3de)
        /*0008*/ 	.word	0x00000017


	//----- nvinfo : EIATTR_MAX_STACK_SIZE
	.align		4
.L_2:
        /*000c*/ 	.byte	0x04, 0x23
        /*000e*/ 	.short	(.L_4 - .L_3)
	.align		4
.L_3:
        /*0010*/ 	.word	index@(triton__0d1d2d3de)
        /*0014*/ 	.word	0x00000000


	//----- nvinfo : EIATTR_MIN_STACK_SIZE
	.align		4
.L_4:
        /*0018*/ 	.byte	0x04, 0x12
        /*001a*/ 	.short	(.L_6 - .L_5)
	.align		4
.L_5:
        /*001c*/ 	.word	index@(triton__0d1d2d3de)
        /*0020*/ 	.word	0x00000000


	//----- nvinfo : EIATTR_FRAME_SIZE
	.align		4
.L_6:
        /*0024*/ 	.byte	0x04, 0x11
        /*0026*/ 	.short	(.L_8 - .L_7)
	.align		4
.L_7:
        /*0028*/ 	.word	index@(triton__0d1d2d3de)
        /*002c*/ 	.word	0x00000000
.L_8:


//--------------------- .nv.info.triton__0d1d2d3de --------------------------
	.section	.nv.info.triton__0d1d2d3de,"",@"SHT_CUDA_INFO"
	.align	4


	//----- nvinfo : EIATTR_CUDA_API_VERSION
	.align		4
        /*0000*/ 	.byte	0x04, 0x37
        /*0002*/ 	.short	(.L_10 - .L_9)
.L_9:
        /*0004*/ 	.word	0x0000007b


	//----- nvinfo : EIATTR_PARAM_CBANK
	.align		4
.L_10:
        /*0008*/ 	.byte	0x04, 0x0a
        /*000a*/ 	.short	(.L_12 - .L_11)
	.align		4
.L_11:
        /*000c*/ 	.word	index@(.nv.constant0.triton__0d1d2d3de)
        /*0010*/ 	.short	0x0160
        /*0012*/ 	.short	0x001c


	//----- nvinfo : EIATTR_CBANK_PARAM_SIZE
	.align		4
.L_12:
        /*0014*/ 	.byte	0x03, 0x19
        /*0016*/ 	.short	0x001c


	//----- nvinfo : EIATTR_KPARAM_INFO
	.align		4
        /*0018*/ 	.byte	0x04, 0x17
        /*001a*/ 	.short	(.L_14 - .L_13)
.L_13:
        /*001c*/ 	.word	0x00000000
        /*0020*/ 	.short	0x0003
        /*0022*/ 	.short	0x0018
        /*0024*/ 	.byte	0x00, 0xf0, 0x11, 0x00


	//----- nvinfo : EIATTR_KPARAM_INFO
	.align		4
.L_14:
        /*0028*/ 	.byte	0x04, 0x17
        /*002a*/ 	.short	(.L_16 - .L_15)
.L_15:
        /*002c*/ 	.word	0x00000000
        /*0030*/ 	.short	0x0002
        /*0032*/ 	.short	0x0010
        /*0034*/ 	.byte	0x00, 0xf0, 0x21, 0x00


	//----- nvinfo : EIATTR_KPARAM_INFO
	.align		4
.L_16:
        /*0038*/ 	.byte	0x04, 0x17
        /*003a*/ 	.short	(.L_18 - .L_17)
.L_17:
        /*003c*/ 	.word	0x00000000
        /*0040*/ 	.short	0x0001
        /*0042*/ 	.short	0x0008
        /*0044*/ 	.byte	0x00, 0xf0, 0x21, 0x00


	//----- nvinfo : EIATTR_KPARAM_INFO
	.align		4
.L_18:
        /*0048*/ 	.byte	0x04, 0x17
        /*004a*/ 	.short	(.L_20 - .L_19)
.L_19:
        /*004c*/ 	.word	0x00000000
        /*0050*/ 	.short	0x0000
        /*0052*/ 	.short	0x0000
        /*0054*/ 	.byte	0x00, 0xf0, 0x21, 0x00


	//----- nvinfo : EIATTR_MAXREG_COUNT
	.align		4
.L_20:
        /*0058*/ 	.byte	0x03, 0x1b
        /*005a*/ 	.short	0x00ff


	//----- nvinfo : EIATTR_EXIT_INSTR_OFFSETS
	.align		4
        /*005c*/ 	.byte	0x04, 0x1c
        /*005e*/ 	.short	(.L_22 - .L_21)


	//   ....[0]....
.L_21:
        /*0060*/ 	.word	0x000006b0


	//   ....[1]....
        /*0064*/ 	.word	0x000006d0


	//----- nvinfo : EIATTR_MAX_THREADS
	.align		4
.L_22:
        /*0068*/ 	.byte	0x04, 0x05
        /*006a*/ 	.short	(.L_24 - .L_23)
.L_23:
        /*006c*/ 	.word	0x00000100
        /*0070*/ 	.word	0x00000001
        /*0074*/ 	.word	0x00000001
.L_24:


//--------------------- .nv.rel.action            --------------------------
	.section	.nv.rel.action,"",@"SHT_CUDA_RELOCINFO"
	.align	8
	.sectionentsize	8
        /*0000*/ 	.byte	0x73, 0x00, 0x00, 0x00, 0x00, 0x00, 0x00, 0x00, 0x00, 0x00, 0x00, 0x11, 0x25, 0x00, 0x05, 0x36


//--------------------- .nv.constant0.triton__0d1d2d3de --------------------------
	.section	.nv.constant0.triton__0d1d2d3de,"a",@progbits
	.align	4
.nv.constant0.triton__0d1d2d3de:
	.zero		380


//--------------------- .text.triton__0d1d2d3de   --------------------------
	.section	.text.triton__0d1d2d3de,"ax",@progbits
	.sectioninfo	@"SHI_REGISTERS=23"
	.align	128
        .global         triton__0d1d2d3de
        .type           triton__0d1d2d3de,@function
        .size           triton__0d1d2d3de,(.L_x_1 - triton__0d1d2d3de)
        .other          triton__0d1d2d3de,@"STO_CUDA_ENTRY STV_DEFAULT"
triton__0d1d2d3de:
.text.triton__0d1d2d3de:
[----:B------:R-:W-:-:S02]  /*0000*/  MOV R1, c[0x0][0x28] ;  /* 0x00000a0000017a02 */ /* 0x000fc40000000f00 */
[----:B------:R-:W0:Y:S01]  /*0010*/  S2R R0, SR_TID.X ;  /* 0x0000000000007919 */ /* 0x000e220000002100 */
[----:B------:R-:W-:Y:S01]  /*0020*/  CS2R R14, SRZ ;  /* 0x00000000000e7805 */ /* 0x000fe2000001ff00 */
[----:B------:R-:W-:Y:S02]  /*0030*/  ULDC.64 UR4, c[0x0][0x118] ;  /* 0x0000460000047ab9 */ /* 0x000fe40000000a00 */
[----:B------:R-:W1:Y:S01]  /*0040*/  S2R R3, SR_CTAID.X ;  /* 0x0000000000037919 */ /* 0x000e620000002500 */
[----:B0-----:R-:W-:-:S04]  /*0050*/  SHF.L.U32 R0, R0, 0x1, RZ ;  /* 0x0000000100007819 */ /* 0x001fc800000006ff */
[----:B------:R-:W-:-:S04]  /*0060*/  LOP3.LUT R0, R0, 0x1fe, RZ, 0xc0, !PT ;  /* 0x000001fe00007812 */ /* 0x000fc800078ec0ff */
[----:B-1----:R-:W-:-:S04]  /*0070*/  LEA R0, R3, R0, 0x9 ;  /* 0x0000000003007211 */ /* 0x002fc800078e48ff */
[C---:B------:R-:W-:Y:S01]  /*0080*/  ISETP.GE.AND P0, PT, R0.reuse, c[0x0][0x178], PT ;  /* 0x00005e0000007a0c */ /* 0x040fe20003f06270 */
[----:B------:R-:W-:-:S05]  /*0090*/  IMAD.HI R2, R0, 0x66666667, RZ ;  /* 0x6666666700027827 */ /* 0x000fca00078e02ff */
[----:B------:R-:W-:-:S04]  /*00a0*/  SHF.R.U32.HI R3, RZ, 0x1f, R2 ;  /* 0x0000001fff037819 */ /* 0x000fc80000011602 */
[----:B------:R-:W-:Y:S02]  /*00b0*/  LEA.HI.SX32 R5, R2, R3, 0x17 ;  /* 0x0000000302057211 */ /* 0x000fe400078fbaff */
[----:B------:R-:W-:-:S03]  /*00c0*/  MOV R3, 0x2 ;  /* 0x0000000200037802 */ /* 0x000fc60000000f00 */
[----:B------:R-:W-:-:S05]  /*00d0*/  IMAD R12, R5, -0x500, R0 ;  /* 0xfffffb00050c7824 */ /* 0x000fca00078e0200 */
[----:B------:R-:W-:-:S05]  /*00e0*/  IADD3 R8, R12, 0x500, RZ ;  /* 0x000005000c087810 */ /* 0x000fca0007ffe0ff */
[----:B------:R-:W-:Y:S02]  /*00f0*/  IMAD R6, R5, 0xa00, R8 ;  /* 0x00000a0005067824 */ /* 0x000fe400078e0208 */
[----:B------:R-:W-:-:S04]  /*0100*/  IMAD.WIDE.U32 R8, R8, R3, c[0x0][0x168] ;  /* 0x00005a0008087625 */ /* 0x000fc800078e0003 */
[-C--:B------:R-:W-:Y:S01]  /*0110*/  IMAD.WIDE R6, R6, R3.reuse, c[0x0][0x160] ;  /* 0x0000580006067625 */ /* 0x080fe200078e0203 */
[----:B------:R-:W2:Y:S04]  /*0120*/  @!P0 LDG.E.EL R15, [R8.64] ;  /* 0x00000004080f8981 */ /* 0x000ea8000c2e1900 */
[----:B------:R-:W3:Y:S01]  /*0130*/  @!P0 LDG.E R14, [R6.64] ;  /* 0x00000004060e8981 */ /* 0x000ee2000c1e1900 */
[----:B------:R-:W-:Y:S01]  /*0140*/  IMAD R10, R5, 0xa00, R12 ;  /* 0x00000a00050a7824 */ /* 0x000fe200078e020c */
[----:B------:R-:W-:Y:S01]  /*0150*/  MOV R2, RZ ;  /* 0x000000ff00027202 */ /* 0x000fe20000000f00 */
[----:B------:R-:W-:Y:S01]  /*0160*/  IMAD.WIDE R12, R12, R3, c[0x0][0x168] ;  /* 0x00005a000c0c7625 */ /* 0x000fe200078e0203 */
[----:B------:R-:W-:-:S03]  /*0170*/  MOV R4, RZ ;  /* 0x000000ff00047202 */ /* 0x000fc60000000f00 */
[----:B------:R-:W-:Y:S01]  /*0180*/  IMAD.WIDE R10, R10, R3, c[0x0][0x160] ;  /* 0x000058000a0a7625 */ /* 0x000fe200078e0203 */
[----:B------:R0:W4:Y:S04]  /*0190*/  @!P0 LDG.E.EL R2, [R12.64] ;  /* 0x000000040c028981 */ /* 0x000128000c2e1900 */
[----:B------:R1:W5:Y:S01]  /*01a0*/  @!P0 LDG.E R4, [R10.64] ;  /* 0x000000040a048981 */ /* 0x000362000c1e1900 */
[----:B------:R-:W-:Y:S02]  /*01b0*/  MOV R18, 0xb9f560b9 ;  /* 0xb9f560b900127802 */ /* 0x000fe40000000f00 */
[----:B------:R-:W-:Y:S02]  /*01c0*/  MOV R20, 0x3bac840b ;  /* 0x3bac840b00147802 */ /* 0x000fe40000000f00 */
[----:B0-----:R-:W-:-:S02]  /*01d0*/  MOV R12, 0x3bac840b ;  /* 0x3bac840b000c7802 */ /* 0x001fc40000000f00 */
[----:B-1----:R-:W-:Y:S02]  /*01e0*/  MOV R10, 0x3789ca3c ;  /* 0x3789ca3c000a7802 */ /* 0x002fe40000000f00 */
[----:B------:R-:W-:Y:S01]  /*01f0*/  MOV R11, 0xb9f560b9 ;  /* 0xb9f560b9000b7802 */ /* 0x000fe20000000f00 */
[--C-:B--2---:R-:W-:Y:S02]  /*0200*/  HADD2.F32 R16, -RZ, R15.reuse.H0_H0 ;  /* 0x2000000fff107230 */ /* 0x104fe40000004100 */
[----:B------:R-:W-:Y:S02]  /*0210*/  HADD2.F32 R15, -RZ, R15.H1_H1 ;  /* 0x3000000fff0f7230 */ /* 0x000fe40000004100 */
[--C-:B---3--:R-:W-:Y:S02]  /*0220*/  HADD2.F32 R5, -RZ, R14.reuse.H0_H0 ;  /* 0x2000000eff057230 */ /* 0x108fe40000004100 */
[----:B------:R-:W-:-:S03]  /*0230*/  HADD2.F32 R6, -RZ, R14.H1_H1 ;  /* 0x3000000eff067230 */ /* 0x000fc60000004100 */
[----:B------:R-:W-:Y:S01]  /*0240*/  FADD R5, R5, R16 ;  /* 0x0000001005057221 */ /* 0x000fe20000000000 */
[----:B------:R-:W-:Y:S01]  /*0250*/  MOV R16, 0x3789ca3c ;  /* 0x3789ca3c00107802 */ /* 0x000fe20000000f00 */
[----:B------:R-:W-:Y:S02]  /*0260*/  FADD R6, R6, R15 ;  /* 0x0000000f06067221 */ /* 0x000fe40000000000 */
[C---:B------:R-:W-:Y:S01]  /*0270*/  FMUL R7, R5.reuse, 0.70710676908493041992 ;  /* 0x3f3504f305077820 */ /* 0x040fe20000400000 */
[----:B------:R-:W-:Y:S01]  /*0280*/  FMUL R5, R5, 0.5 ;  /* 0x3f00000005057820 */ /* 0x000fe20000400000 */
[C---:B------:R-:W-:Y:S01]  /*0290*/  FMUL R8, R6.reuse, 0.70710676908493041992 ;  /* 0x3f3504f306087820 */ /* 0x040fe20000400000 */
[----:B------:R-:W-:Y:S01]  /*02a0*/  FMUL R6, R6, 0.5 ;  /* 0x3f00000006067820 */ /* 0x000fe20000400000 */
[----:B------:R-:W-:Y:S02]  /*02b0*/  FADD.FTZ R14, |R7|, -RZ ;  /* 0x800000ff070e7221 */ /* 0x000fe40000010200 */
[----:B------:R-:W-:-:S03]  /*02c0*/  FADD.FTZ R9, |R8|, -RZ ;  /* 0x800000ff08097221 */ /* 0x000fc60000010200 */
[----:B------:R-:W-:Y:S02]  /*02d0*/  FSETP.GE.AND P1, PT, R14, 1.0029599666595458984, PT ;  /* 0x3f8060fe0e00780b */ /* 0x000fe40003f26000 */
[----:B------:R-:W-:-:S11]  /*02e0*/  FSETP.GE.AND P2, PT, R9, 1.0029599666595458984, PT ;  /* 0x3f8060fe0900780b */ /* 0x000fd60003f46000 */
[----:B------:R-:W-:Y:S01]  /*02f0*/  @!P1 MOV R10, 0x38b1e96a ;  /* 0x38b1e96a000a9802 */ /* 0x000fe20000000f00 */
[----:B------:R-:W-:Y:S01]  /*0300*/  @!P1 FMUL R14, R7, R7 ;  /* 0x00000007070e9220 */ /* 0x000fe20000400000 */
[----:B------:R-:W-:Y:S01]  /*0310*/  @!P1 MOV R11, 0xba574d20 ;  /* 0xba574d20000b9802 */ /* 0x000fe20000000f00 */
[----:B------:R-:W-:Y:S01]  /*0320*/  @!P2 FMUL R9, R8, R8 ;  /* 0x000000080809a220 */ /* 0x000fe20000400000 */
[----:B------:R-:W-:Y:S02]  /*0330*/  @!P2 MOV R16, 0x38b1e96a ;  /* 0x38b1e96a0010a802 */ /* 0x000fe40000000f00 */
[----:B------:R-:W-:Y:S01]  /*0340*/  @!P2 MOV R18, 0xba574d20 ;  /* 0xba574d200012a802 */ /* 0x000fe20000000f00 */
[----:B------:R-:W-:Y:S01]  /*0350*/  FFMA.FTZ R11, R14, R10, R11 ;  /* 0x0000000a0e0b7223 */ /* 0x000fe2000001000b */
[----:B------:R-:W-:Y:S02]  /*0360*/  @!P1 MOV R12, 0x3baad5ea ;  /* 0x3baad5ea000c9802 */ /* 0x000fe40000000f00 */
[----:B------:R-:W-:Y:S01]  /*0370*/  @!P2 MOV R20, 0x3baad5ea ;  /* 0x3baad5ea0014a802 */ /* 0x000fe20000000f00 */
[----:B------:R-:W-:Y:S01]  /*0380*/  FFMA.FTZ R15, R9, R16, R18 ;  /* 0x00000010090f7223 */ /* 0x000fe20000010012 */
[----:B------:R-:W-:Y:S01]  /*0390*/  MOV R10, 0xbd0c8162 ;  /* 0xbd0c8162000a7802 */ /* 0x000fe20000000f00 */
[----:B------:R-:W-:Y:S01]  /*03a0*/  FFMA.FTZ R13, R11, R14, R12 ;  /* 0x0000000e0b0d7223 */ /* 0x000fe2000001000c */
[----:B------:R-:W-:Y:S01]  /*03b0*/  MOV R16, 0xbd0c8162 ;  /* 0xbd0c816200107802 */ /* 0x000fe20000000f00 */
[----:B------:R-:W-:Y:S01]  /*03c0*/  FFMA.FTZ R15, R15, R9, R20 ;  /* 0x000000090f0f7223 */ /* 0x000fe20000010014 */
[----:B------:R-:W-:-:S02]  /*03d0*/  @!P1 MOV R10, 0xbcdc1be7 ;  /* 0xbcdc1be7000a9802 */ /* 0x000fc40000000f00 */
[----:B------:R-:W-:Y:S02]  /*03e0*/  @!P2 MOV R16, 0xbcdc1be7 ;  /* 0xbcdc1be70010a802 */ /* 0x000fe40000000f00 */
[----:B------:R-:W-:Y:S01]  /*03f0*/  MOV R11, 0x3e1cf906 ;  /* 0x3e1cf906000b7802 */ /* 0x000fe20000000f00 */
[-C--:B------:R-:W-:Y:S01]  /*0400*/  FFMA.FTZ R10, R13, R14.reuse, R10 ;  /* 0x0000000e0d0a7223 */ /* 0x080fe2000001000a */
[----:B------:R-:W-:Y:S01]  /*0410*/  @!P1 MOV R11, 0x3de718af ;  /* 0x3de718af000b9802 */ /* 0x000fe20000000f00 */
[----:B------:R-:W-:Y:S01]  /*0420*/  FFMA.FTZ R15, R15, R9, R16 ;  /* 0x000000090f0f7223 */ /* 0x000fe20000010010 */
[----:B------:R-:W-:Y:S02]  /*0430*/  MOV R16, 0x3e1cf906 ;  /* 0x3e1cf90600107802 */ /* 0x000fe40000000f00 */
        /* <DEDUP_REMOVED lines=9> */
[----:B------:R-:W-:Y:S01]  /*04d0*/  @!P1 MOV R10, 0x3e0375d3 ;  /* 0x3e0375d3000a9802 */ /* 0x000fe20000000f00 */
[----:B------:R-:W-:Y:S01]  /*04e0*/  FFMA.FTZ R15, R15, R9, R18 ;  /* 0x000000090f0f7223 */ /* 0x000fe20000010012 */
[----:B------:R-:W-:-:S02]  /*04f0*/  MOV R12, 0x3f20d842 ;  /* 0x3f20d842000c7802 */ /* 0x000fc40000000f00 */
[----:B------:R-:W-:Y:S01]  /*0500*/  @!P2 MOV R12, 0x3e0375d3 ;  /* 0x3e0375d3000ca802 */ /* 0x000fe20000000f00 */
[----:B------:R-:W-:Y:S01]  /*0510*/  FFMA.FTZ R10, R11, R14, R10 ;  /* 0x0000000e0b0a7223 */ /* 0x000fe2000001000a */
[----:B------:R-:W-:Y:S02]  /*0520*/  FSEL R13, -R14, R7, P1 ;  /* 0x000000070e0d7208 */ /* 0x000fe40000800100 */
[----:B------:R-:W-:Y:S01]  /*0530*/  FSEL R11, -R9, R8, P2 ;  /* 0x00000008090b7208 */ /* 0x000fe20001000100 */
[----:B------:R-:W-:Y:S02]  /*0540*/  FFMA.FTZ R12, R15, R9, R12 ;  /* 0x000000090f0c7223 */ /* 0x000fe4000001000c */
[----:B------:R-:W-:Y:S02]  /*0550*/  FFMA.FTZ R10, R10, R13, R13 ;  /* 0x0000000d0a0a7223 */ /* 0x000fe4000001000d */
[----:B------:R-:W-:Y:S02]  /*0560*/  FFMA.FTZ R11, R12, R11, R11 ;  /* 0x0000000b0c0b7223 */ /* 0x000fe4000001000b */
[----:B------:R-:W0:Y:S08]  /*0570*/  @P1 MUFU.EX2 R9, R10 ;  /* 0x0000000a00091308 */ /* 0x000e300000000800 */
[----:B------:R-:W1:Y:S01]  /*0580*/  @P2 MUFU.EX2 R13, R11 ;  /* 0x0000000b000d2308 */ /* 0x000e620000000800 */
[----:B0-----:R-:W-:Y:S01]  /*0590*/  @P1 FADD R12, -R9, 1 ;  /* 0x3f800000090c1421 */ /* 0x001fe20000000100 */
[----:B----4-:R-:W-:-:S04]  /*05a0*/  HADD2.F32 R9, -RZ, R2.H1_H1 ;  /* 0x30000002ff097230 */ /* 0x010fc80000004100 */
[----:B------:R-:W-:Y:S01]  /*05b0*/  @P1 LOP3.LUT R10, R12, 0x80000000, R7, 0xf8, !PT ;  /* 0x800000000c0a1812 */ /* 0x000fe200078ef807 */
[----:B------:R-:W-:Y:S01]  /*05c0*/  HADD2.F32 R7, -RZ, R2.H0_H0 ;  /* 0x20000002ff077230 */ /* 0x000fe20000004100 */
[----:B-1----:R-:W-:Y:S01]  /*05d0*/  @P2 FADD R13, -R13, 1 ;  /* 0x3f8000000d0d2421 */ /* 0x002fe20000000100 */
[--C-:B-----5:R-:W-:Y:S02]  /*05e0*/  HADD2.F32 R2, -RZ, R4.reuse.H0_H0 ;  /* 0x20000004ff027230 */ /* 0x120fe40000004100 */
[----:B------:R-:W-:Y:S01]  /*05f0*/  FADD R10, R10, 1 ;  /* 0x3f8000000a0a7421 */ /* 0x000fe20000000000 */
[----:B------:R-:W-:Y:S01]  /*0600*/  HADD2.F32 R4, -RZ, R4.H1_H1 ;  /* 0x30000004ff047230 */ /* 0x000fe20000004100 */
[----:B------:R-:W-:Y:S01]  /*0610*/  @P2 LOP3.LUT R11, R13, 0x80000000, R8, 0xf8, !PT ;  /* 0x800000000d0b2812 */ /* 0x000fe200078ef808 */
[----:B------:R-:W-:Y:S01]  /*0620*/  FADD R2, R2, R7 ;  /* 0x0000000702027221 */ /* 0x000fe20000000000 */
[----:B------:R-:W-:Y:S02]  /*0630*/  FMUL R5, R5, R10 ;  /* 0x0000000a05057220 */ /* 0x000fe40000400000 */
[----:B------:R-:W-:Y:S01]  /*0640*/  FADD R4, R4, R9 ;  /* 0x0000000904047221 */ /* 0x000fe20000000000 */
[----:B------:R-:W-:Y:S01]  /*0650*/  FADD R11, R11, 1 ;  /* 0x3f8000000b0b7421 */ /* 0x000fe20000000000 */
[----:B------:R-:W-:Y:S01]  /*0660*/  FMUL R5, R2, R5 ;  /* 0x0000000502057220 */ /* 0x000fe20000400000 */
[----:B------:R-:W-:-:S02]  /*0670*/  IMAD.WIDE R2, R0, R3, c[0x0][0x170] ;  /* 0x00005c0000027625 */ /* 0x000fc400078e0203 */
[----:B------:R-:W-:-:S04]  /*0680*/  FMUL R11, R6, R11 ;  /* 0x0000000b060b7220 */ /* 0x000fc80000400000 */
[----:B------:R-:W-:-:S05]  /*0690*/  FMUL R4, R4, R11 ;  /* 0x0000000b04047220 */ /* 0x000fca0000400000 */
[----:B------:R-:W-:Y:S01]  /*06a0*/  F2FP.F16.F32.PACK_AB R5, R4, R5 ;  /* 0x000000050405723e */ /* 0x000fe200000000ff */
[----:B------:R-:W-:Y:S06]  /*06b0*/  @P0 EXIT ;  /* 0x000000000000094d */ /* 0x000fec0003800000 */
[----:B------:R-:W-:Y:S01]  /*06c0*/  STG.E [R2.64], R5 ;  /* 0x0000000502007986 */ /* 0x000fe2000c101904 */
[----:B------:R-:W-:Y:S05]  /*06d0*/  EXIT ;  /* 0x000000000000794d */ /* 0x000fea0003800000 */
.L_x_0:
[----:B------:R-:W-:-:S00]  /*06e0*/  BRA `(.L_x_0) ;  /* 0xfffffff000007947 */ /* 0x000fc0000383ffff */
[----:B------:R-:W-:-:S00]  /*06f0*/  NOP ;  /* 0x0000000000007918 */ /* 0x000fc00000000000 */
        /* <DEDUP_REMOVED lines=8> */
.L_x_1:


//--------------------- .nv.global.init           --------------------------
	.section	.nv.global.init,"aw",@progbits
.nv.global.init:
	.type		_$_str,@object
	.size		_$_str,(.L_0 - _$_str)
_$_str:
        /*0000*/ 	.byte	0x5f, 0x5f, 0x43, 0x55, 0x44, 0x41, 0x5f, 0x46, 0x54, 0x5a, 0x00
.L_0:
